//
// Generated by NVIDIA NVVM Compiler
//
// Compiler Build ID: CL-36424714
// Cuda compilation tools, release 13.0, V13.0.88
// Based on NVVM 20.0.0
//

.version 9.0
.target sm_100
.address_size 64

	// .globl	_Z29matrix_transpose_kernel_naivePKfPfii

.visible .entry _Z29matrix_transpose_kernel_naivePKfPfii(
	.param .u64 .ptr .align 1 _Z29matrix_transpose_kernel_naivePKfPfii_param_0,
	.param .u64 .ptr .align 1 _Z29matrix_transpose_kernel_naivePKfPfii_param_1,
	.param .u32 _Z29matrix_transpose_kernel_naivePKfPfii_param_2,
	.param .u32 _Z29matrix_transpose_kernel_naivePKfPfii_param_3
)
{
	.reg .pred 	%p<12>;
	.reg .b32 	%r<117>;
	.reg .b32 	%f<32>;
	.reg .b64 	%rd<98>;

	ld.param.u64 	%rd10, [_Z29matrix_transpose_kernel_naivePKfPfii_param_0];
	ld.param.u64 	%rd11, [_Z29matrix_transpose_kernel_naivePKfPfii_param_1];
	ld.param.u32 	%r73, [_Z29matrix_transpose_kernel_naivePKfPfii_param_2];
	ld.param.u32 	%r74, [_Z29matrix_transpose_kernel_naivePKfPfii_param_3];
	cvta.to.global.u64 	%rd1, %rd11;
	cvta.to.global.u64 	%rd2, %rd10;
	min.s32 	%r75, %r73, %r74;
	setp.lt.s32 	%p1, %r75, 1;
	@%p1 bra 	$L__BB0_16;
	and.b32  	%r1, %r74, 15;
	and.b32  	%r2, %r74, 7;
	and.b32  	%r3, %r74, 2147483632;
	and.b32  	%r4, %r74, 3;
	neg.s32 	%r5, %r3;
	shl.b32 	%r6, %r73, 4;
	shl.b32 	%r7, %r73, 1;
	mul.lo.s32 	%r8, %r73, 3;
	mul.lo.s32 	%r9, %r73, 6;
	mul.lo.s32 	%r10, %r73, 7;
	shl.b32 	%r11, %r73, 3;
	mul.lo.s32 	%r12, %r73, 9;
	mul.lo.s32 	%r13, %r73, 10;
	mul.lo.s32 	%r14, %r73, 14;
	mul.lo.s32 	%r15, %r73, 15;
	mov.b32 	%r97, 0;
$L__BB0_2:
	setp.lt.u32 	%p2, %r74, 16;
	mul.lo.s32 	%r17, %r97, %r74;
	mov.b32 	%r115, 0;
	@%p2 bra 	$L__BB0_5;
	add.s32 	%r112, %r73, %r97;
	add.s32 	%r111, %r7, %r97;
	add.s32 	%r110, %r8, %r97;
	shl.b32 	%r78, %r73, 2;
	add.s32 	%r109, %r78, %r97;
	mad.lo.s32 	%r108, %r73, 5, %r97;
	add.s32 	%r107, %r9, %r97;
	add.s32 	%r106, %r10, %r97;
	add.s32 	%r105, %r11, %r97;
	add.s32 	%r104, %r12, %r97;
	add.s32 	%r103, %r13, %r97;
	mad.lo.s32 	%r102, %r73, 11, %r97;
	mad.lo.s32 	%r101, %r73, 12, %r97;
	mad.lo.s32 	%r100, %r73, 13, %r97;
	add.s32 	%r99, %r14, %r97;
	add.s32 	%r98, %r15, %r97;
	mul.wide.u32 	%rd12, %r97, 4;
	add.s64 	%rd97, %rd1, %rd12;
	mul.wide.u32 	%rd13, %r17, 4;
	add.s64 	%rd14, %rd2, %rd13;
	add.s64 	%rd96, %rd14, 32;
	mov.u32 	%r113, %r5;
$L__BB0_4:
	.pragma "nounroll";
	ld.global.f32 	%f1, [%rd96+-32];
	st.global.f32 	[%rd97], %f1;
	ld.global.f32 	%f2, [%rd96+-28];
	mul.wide.u32 	%rd15, %r112, 4;
	add.s64 	%rd16, %rd1, %rd15;
	st.global.f32 	[%rd16], %f2;
	ld.global.f32 	%f3, [%rd96+-24];
	mul.wide.u32 	%rd17, %r111, 4;
	add.s64 	%rd18, %rd1, %rd17;
	st.global.f32 	[%rd18], %f3;
	ld.global.f32 	%f4, [%rd96+-20];
	mul.wide.u32 	%rd19, %r110, 4;
	add.s64 	%rd20, %rd1, %rd19;
	st.global.f32 	[%rd20], %f4;
	ld.global.f32 	%f5, [%rd96+-16];
	mul.wide.u32 	%rd21, %r109, 4;
	add.s64 	%rd22, %rd1, %rd21;
	st.global.f32 	[%rd22], %f5;
	ld.global.f32 	%f6, [%rd96+-12];
	mul.wide.u32 	%rd23, %r108, 4;
	add.s64 	%rd24, %rd1, %rd23;
	st.global.f32 	[%rd24], %f6;
	ld.global.f32 	%f7, [%rd96+-8];
	mul.wide.u32 	%rd25, %r107, 4;
	add.s64 	%rd26, %rd1, %rd25;
	st.global.f32 	[%rd26], %f7;
	ld.global.f32 	%f8, [%rd96+-4];
	mul.wide.u32 	%rd27, %r106, 4;
	add.s64 	%rd28, %rd1, %rd27;
	st.global.f32 	[%rd28], %f8;
	ld.global.f32 	%f9, [%rd96];
	mul.wide.u32 	%rd29, %r105, 4;
	add.s64 	%rd30, %rd1, %rd29;
	st.global.f32 	[%rd30], %f9;
	ld.global.f32 	%f10, [%rd96+4];
	mul.wide.u32 	%rd31, %r104, 4;
	add.s64 	%rd32, %rd1, %rd31;
	st.global.f32 	[%rd32], %f10;
	ld.global.f32 	%f11, [%rd96+8];
	mul.wide.u32 	%rd33, %r103, 4;
	add.s64 	%rd34, %rd1, %rd33;
	st.global.f32 	[%rd34], %f11;
	ld.global.f32 	%f12, [%rd96+12];
	mul.wide.u32 	%rd35, %r102, 4;
	add.s64 	%rd36, %rd1, %rd35;
	st.global.f32 	[%rd36], %f12;
	ld.global.f32 	%f13, [%rd96+16];
	mul.wide.u32 	%rd37, %r101, 4;
	add.s64 	%rd38, %rd1, %rd37;
	st.global.f32 	[%rd38], %f13;
	ld.global.f32 	%f14, [%rd96+20];
	mul.wide.u32 	%rd39, %r100, 4;
	add.s64 	%rd40, %rd1, %rd39;
	st.global.f32 	[%rd40], %f14;
	ld.global.f32 	%f15, [%rd96+24];
	mul.wide.u32 	%rd41, %r99, 4;
	add.s64 	%rd42, %rd1, %rd41;
	st.global.f32 	[%rd42], %f15;
	ld.global.f32 	%f16, [%rd96+28];
	mul.wide.u32 	%rd43, %r98, 4;
	add.s64 	%rd44, %rd1, %rd43;
	st.global.f32 	[%rd44], %f16;
	add.s32 	%r113, %r113, 16;
	add.s32 	%r112, %r112, %r6;
	add.s32 	%r111, %r111, %r6;
	add.s32 	%r110, %r110, %r6;
	add.s32 	%r109, %r109, %r6;
	add.s32 	%r108, %r108, %r6;
	add.s32 	%r107, %r107, %r6;
	add.s32 	%r106, %r106, %r6;
	add.s32 	%r105, %r105, %r6;
	add.s32 	%r104, %r104, %r6;
	add.s32 	%r103, %r103, %r6;
	add.s32 	%r102, %r102, %r6;
	add.s32 	%r101, %r101, %r6;
	add.s32 	%r100, %r100, %r6;
	add.s32 	%r99, %r99, %r6;
	add.s32 	%r98, %r98, %r6;
	mul.wide.u32 	%rd45, %r6, 4;
	add.s64 	%rd97, %rd97, %rd45;
	add.s64 	%rd96, %rd96, 64;
	setp.ne.s32 	%p3, %r113, 0;
	mov.u32 	%r115, %r3;
	@%p3 bra 	$L__BB0_4;
$L__BB0_5:
	setp.eq.s32 	%p4, %r1, 0;
	@%p4 bra 	$L__BB0_15;
	add.s32 	%r79, %r1, -1;
	setp.lt.u32 	%p5, %r79, 7;
	@%p5 bra 	$L__BB0_8;
	add.s32 	%r80, %r115, %r17;
	mul.wide.u32 	%rd46, %r80, 4;
	add.s64 	%rd47, %rd2, %rd46;
	ld.global.f32 	%f17, [%rd47];
	mad.lo.s32 	%r81, %r115, %r73, %r97;
	mul.wide.u32 	%rd48, %r81, 4;
	add.s64 	%rd49, %rd1, %rd48;
	st.global.f32 	[%rd49], %f17;
	cvt.u64.u32 	%rd50, %r17;
	cvt.u64.u32 	%rd51, %r115;
	add.s64 	%rd52, %rd51, %rd50;
	shl.b64 	%rd53, %rd52, 2;
	add.s64 	%rd54, %rd2, %rd53;
	ld.global.f32 	%f18, [%rd54+4];
	add.s32 	%r82, %r81, %r73;
	mul.wide.u32 	%rd55, %r82, 4;
	add.s64 	%rd56, %rd1, %rd55;
	st.global.f32 	[%rd56], %f18;
	ld.global.f32 	%f19, [%rd54+8];
	add.s32 	%r83, %r82, %r73;
	mul.wide.u32 	%rd57, %r83, 4;
	add.s64 	%rd58, %rd1, %rd57;
	st.global.f32 	[%rd58], %f19;
	ld.global.f32 	%f20, [%rd54+12];
	add.s32 	%r84, %r83, %r73;
	mul.wide.u32 	%rd59, %r84, 4;
	add.s64 	%rd60, %rd1, %rd59;
	st.global.f32 	[%rd60], %f20;
	ld.global.f32 	%f21, [%rd54+16];
	add.s32 	%r85, %r84, %r73;
	mul.wide.u32 	%rd61, %r85, 4;
	add.s64 	%rd62, %rd1, %rd61;
	st.global.f32 	[%rd62], %f21;
	ld.global.f32 	%f22, [%rd54+20];
	add.s32 	%r86, %r85, %r73;
	mul.wide.u32 	%rd63, %r86, 4;
	add.s64 	%rd64, %rd1, %rd63;
	st.global.f32 	[%rd64], %f22;
	ld.global.f32 	%f23, [%rd54+24];
	add.s32 	%r87, %r86, %r73;
	mul.wide.u32 	%rd65, %r87, 4;
	add.s64 	%rd66, %rd1, %rd65;
	st.global.f32 	[%rd66], %f23;
	ld.global.f32 	%f24, [%rd54+28];
	add.s32 	%r88, %r87, %r73;
	mul.wide.u32 	%rd67, %r88, 4;
	add.s64 	%rd68, %rd1, %rd67;
	st.global.f32 	[%rd68], %f24;
	add.s32 	%r115, %r115, 8;
$L__BB0_8:
	setp.eq.s32 	%p6, %r2, 0;
	@%p6 bra 	$L__BB0_15;
	add.s32 	%r89, %r2, -1;
	setp.lt.u32 	%p7, %r89, 3;
	@%p7 bra 	$L__BB0_11;
	add.s32 	%r90, %r115, %r17;
	mul.wide.u32 	%rd69, %r90, 4;
	add.s64 	%rd70, %rd2, %rd69;
	ld.global.f32 	%f25, [%rd70];
	mad.lo.s32 	%r91, %r115, %r73, %r97;
	mul.wide.u32 	%rd71, %r91, 4;
	add.s64 	%rd72, %rd1, %rd71;
	st.global.f32 	[%rd72], %f25;
	cvt.u64.u32 	%rd73, %r17;
	cvt.u64.u32 	%rd74, %r115;
	add.s64 	%rd75, %rd74, %rd73;
	shl.b64 	%rd76, %rd75, 2;
	add.s64 	%rd77, %rd2, %rd76;
	ld.global.f32 	%f26, [%rd77+4];
	add.s32 	%r92, %r91, %r73;
	mul.wide.u32 	%rd78, %r92, 4;
	add.s64 	%rd79, %rd1, %rd78;
	st.global.f32 	[%rd79], %f26;
	ld.global.f32 	%f27, [%rd77+8];
	add.s32 	%r93, %r92, %r73;
	mul.wide.u32 	%rd80, %r93, 4;
	add.s64 	%rd81, %rd1, %rd80;
	st.global.f32 	[%rd81], %f27;
	ld.global.f32 	%f28, [%rd77+12];
	add.s32 	%r94, %r93, %r73;
	mul.wide.u32 	%rd82, %r94, 4;
	add.s64 	%rd83, %rd1, %rd82;
	st.global.f32 	[%rd83], %f28;
	add.s32 	%r115, %r115, 4;
$L__BB0_11:
	setp.eq.s32 	%p8, %r4, 0;
	@%p8 bra 	$L__BB0_15;
	setp.eq.s32 	%p9, %r4, 1;
	add.s32 	%r95, %r115, %r17;
	mul.wide.u32 	%rd84, %r95, 4;
	add.s64 	%rd85, %rd2, %rd84;
	ld.global.f32 	%f29, [%rd85];
	mad.lo.s32 	%r70, %r115, %r73, %r97;
	mul.wide.u32 	%rd86, %r70, 4;
	add.s64 	%rd87, %rd1, %rd86;
	st.global.f32 	[%rd87], %f29;
	@%p9 bra 	$L__BB0_15;
	setp.eq.s32 	%p10, %r4, 2;
	cvt.u64.u32 	%rd88, %r17;
	cvt.u64.u32 	%rd89, %r115;
	add.s64 	%rd90, %rd89, %rd88;
	shl.b64 	%rd91, %rd90, 2;
	add.s64 	%rd9, %rd2, %rd91;
	ld.global.f32 	%f30, [%rd9+4];
	add.s32 	%r71, %r70, %r73;
	mul.wide.u32 	%rd92, %r71, 4;
	add.s64 	%rd93, %rd1, %rd92;
	st.global.f32 	[%rd93], %f30;
	@%p10 bra 	$L__BB0_15;
	ld.global.f32 	%f31, [%rd9+8];
	add.s32 	%r96, %r71, %r73;
	mul.wide.u32 	%rd94, %r96, 4;
	add.s64 	%rd95, %rd1, %rd94;
	st.global.f32 	[%rd95], %f31;
$L__BB0_15:
	add.s32 	%r97, %r97, 1;
	setp.ne.s32 	%p11, %r97, %r73;
	@%p11 bra 	$L__BB0_2;
$L__BB0_16:
	ret;

}


// ===== COMPILED SASS (sm_100) =====

	.target	sm_100

	.elftype	@"ET_EXEC"


//--------------------- .note.nv.tkinfo           --------------------------
	.section	.note.nv.tkinfo,"",@"SHT_NOTE"
	.sectionflags	@"SHF_NOTE_NV_TKINFO"
	.tkinfo
        /*0018*/ 	.word	0x00000002
        /*0030*/ 	.string	""
        /*0030*/ 	.string	"ptxas"
        /*0030*/ 	.string	"Cuda compilation tools, release 13.0, V13.0.88"
        /*0030*/ 	.string	"Build cuda_13.0.r13.0/compiler.36424714_0"
        /*0030*/ 	.string	"-arch sm_100 -m 64 "



//--------------------- .note.nv.cuinfo           --------------------------
	.section	.note.nv.cuinfo,"",@"SHT_NOTE"
	.sectionflags	@"SHF_NOTE_NV_CUINFO"
        /*0018*/ 	.short	0x0002
        /*001a*/ 	.short	0x0064
        /*001c*/ 	.short	0x0082
	.zero		2


//--------------------- .nv.info                  --------------------------
	.section	.nv.info,"",@"SHT_CUDA_INFO"
	.align	4


	//----- nvinfo : EIATTR_REGCOUNT
	.align		4
        /*0000*/ 	.byte	0x04, 0x2f
        /*0002*/ 	.short	(.L_1 - .L_0)
	.align		4
.L_0:
        /*0004*/ 	.word	index@(_Z29matrix_transpose_kernel_naivePKfPfii)
        /*0008*/ 	.word	0x00000018


	//----- nvinfo : EIATTR_FRAME_SIZE
	.align		4
.L_1:
        /*000c*/ 	.byte	0x04, 0x11
        /*000e*/ 	.short	(.L_3 - .L_2)
	.align		4
.L_2:
        /*0010*/ 	.word	index@(_Z29matrix_transpose_kernel_naivePKfPfii)
        /*0014*/ 	.word	0x00000000


	//----- nvinfo : EIATTR_MIN_STACK_SIZE
	.align		4
.L_3:
        /*0018*/ 	.byte	0x04, 0x12
        /*001a*/ 	.short	(.L_5 - .L_4)
	.align		4
.L_4:
        /*001c*/ 	.word	index@(_Z29matrix_transpose_kernel_naivePKfPfii)
        /*0020*/ 	.word	0x00000000
.L_5:


//--------------------- .nv.compat                --------------------------
	.section	.nv.compat,"",@"SHT_CUDA_COMPAT_INFO"
	.align	4
        /*0000*/ 	.byte	0x02, 0x09, 0x00, 0x00, 0x02, 0x02, 0x01, 0x00, 0x02, 0x05, 0x05, 0x00, 0x03, 0x07, 0x01, 0x01
        /*0010*/ 	.byte	0x02, 0x03, 0x00, 0x00, 0x02, 0x06, 0x01, 0x00, 0x04, 0x0b, 0x08, 0x00, 0x09, 0x00, 0x00, 0x00
        /*0020*/ 	.byte	0x00, 0x00, 0x00, 0x00


//--------------------- .nv.info._Z29matrix_transpose_kernel_naivePKfPfii --------------------------
	.section	.nv.info._Z29matrix_transpose_kernel_naivePKfPfii,"",@"SHT_CUDA_INFO"
	.sectionflags	@""
	.align	4


	//----- nvinfo : EIATTR_CUDA_API_VERSION
	.align		4
        /*0000*/ 	.byte	0x04, 0x37
        /*0002*/ 	.short	(.L_7 - .L_6)
.L_6:
        /*0004*/ 	.word	0x00000082


	//----- nvinfo : EIATTR_KPARAM_INFO
	.align		4
.L_7:
        /*0008*/ 	.byte	0x04, 0x17
        /*000a*/ 	.short	(.L_9 - .L_8)
.L_8:
        /*000c*/ 	.word	0x00000000
        /*0010*/ 	.short	0x0003
        /*0012*/ 	.short	0x0014
        /*0014*/ 	.byte	0x00, 0xf0, 0x11, 0x00


	//----- nvinfo : EIATTR_KPARAM_INFO
	.align		4
.L_9:
        /*0018*/ 	.byte	0x04, 0x17
        /*001a*/ 	.short	(.L_11 - .L_10)
.L_10:
        /*001c*/ 	.word	0x00000000
        /*0020*/ 	.short	0x0002
        /*0022*/ 	.short	0x0010
        /*0024*/ 	.byte	0x00, 0xf0, 0x11, 0x00


	//----- nvinfo : EIATTR_KPARAM_INFO
	.align		4
.L_11:
        /*0028*/ 	.byte	0x04, 0x17
        /*002a*/ 	.short	(.L_13 - .L_12)
.L_12:
        /*002c*/ 	.word	0x00000000
        /*0030*/ 	.short	0x0001
        /*0032*/ 	.short	0x0008
        /*0034*/ 	.byte	0x00, 0xf5, 0x21, 0x00


	//----- nvinfo : EIATTR_KPARAM_INFO
	.align		4
.L_13:
        /*0038*/ 	.byte	0x04, 0x17
        /*003a*/ 	.short	(.L_15 - .L_14)
.L_14:
        /*003c*/ 	.word	0x00000000
        /*0040*/ 	.short	0x0000
        /*0042*/ 	.short	0x0000
        /*0044*/ 	.byte	0x00, 0xf5, 0x21, 0x00


	//----- nvinfo : EIATTR_SPARSE_MMA_MASK
	.align		4
.L_15:
        /*0048*/ 	.byte	0x03, 0x50
        /*004a*/ 	.short	0x0000


	//----- nvinfo : EIATTR_MAXREG_COUNT
	.align		4
        /*004c*/ 	.byte	0x03, 0x1b
        /*004e*/ 	.short	0x00ff


	//----- nvinfo : EIATTR_MERCURY_ISA_VERSION
	.align		4
        /*0050*/ 	.byte	0x03, 0x5f
        /*0052*/ 	.short	0x0101


	//----- nvinfo : EIATTR_VRC_CTA_INIT_COUNT
	.align		4
        /*0054*/ 	.byte	0x02, 0x4a
	.zero		1
	.zero		1


	//----- nvinfo : EIATTR_EXIT_INSTR_OFFSETS
	.align		4
        /*0058*/ 	.byte	0x04, 0x1c
        /*005a*/ 	.short	(.L_17 - .L_16)


	//   ....[0]....
.L_16:
        /*005c*/ 	.word	0x00000060


	//   ....[1]....
        /*0060*/ 	.word	0x00001010


	//----- nvinfo : EIATTR_CBANK_PARAM_SIZE
	.align		4
.L_17:
        /*0064*/ 	.byte	0x03, 0x19
        /*0066*/ 	.short	0x0018


	//----- nvinfo : EIATTR_PARAM_CBANK
	.align		4
        /*0068*/ 	.byte	0x04, 0x0a
        /*006a*/ 	.short	(.L_19 - .L_18)
	.align		4
.L_18:
        /*006c*/ 	.word	index@(.nv.constant0._Z29matrix_transpose_kernel_naivePKfPfii)
        /*0070*/ 	.short	0x0380
        /*0072*/ 	.short	0x0018


	//----- nvinfo : EIATTR_SW_WAR
	.align		4
.L_19:
        /*0074*/ 	.byte	0x04, 0x36
        /*0076*/ 	.short	(.L_21 - .L_20)
.L_20:
        /*0078*/ 	.word	0x00000008
.L_21:


//--------------------- .nv.callgraph             --------------------------
	.section	.nv.callgraph,"",@"SHT_CUDA_CALLGRAPH"
	.align	4
	.sectionentsize	8
	.align		4
        /*0000*/ 	.word	0x00000000
	.align		4
        /*0004*/ 	.word	0xffffffff
	.align		4
        /*0008*/ 	.word	0x00000000
	.align		4
        /*000c*/ 	.word	0xfffffffe
	.align		4
        /*0010*/ 	.word	0x00000000
	.align		4
        /*0014*/ 	.word	0xfffffffd
	.align		4
        /*0018*/ 	.word	0x00000000
	.align		4
        /*001c*/ 	.word	0xfffffffc


//--------------------- .text._Z29matrix_transpose_kernel_naivePKfPfii --------------------------
	.section	.text._Z29matrix_transpose_kernel_naivePKfPfii,"ax",@progbits
	.align	128
        .global         _Z29matrix_transpose_kernel_naivePKfPfii
        .type           _Z29matrix_transpose_kernel_naivePKfPfii,@function
        .size           _Z29matrix_transpose_kernel_naivePKfPfii,(.L_x_7 - _Z29matrix_transpose_kernel_naivePKfPfii)
        .other          _Z29matrix_transpose_kernel_naivePKfPfii,@"STO_CUDA_ENTRY STV_DEFAULT"
_Z29matrix_transpose_kernel_naivePKfPfii:
.text._Z29matrix_transpose_kernel_naivePKfPfii:
[----:B------:R-:W-:Y:S01]  /*0000*/  LDC R1, c[0x0][0x37c] ;  /* 0x0000df00ff017b82 */ /* 0x000fe20000000800 */
[----:B------:R-:W0:Y:S02]  /*0010*/  LDCU.64 UR4, c[0x0][0x390] ;  /* 0x00007200ff0477ac */ /* 0x000e240008000a00 */
[----:B0-----:R-:W-:-:S04]  /*0020*/  UISETP.LT.AND UP0, UPT, UR4, UR5, UPT ;  /* 0x000000050400728c */ /* 0x001fc8000bf01270 */
[----:B------:R-:W-:-:S04]  /*0030*/  USEL UR6, UR4, UR5, UP0 ;  /* 0x0000000504067287 */ /* 0x000fc80008000000 */
[----:B------:R-:W-:-:S06]  /*0040*/  UISETP.GE.AND UP0, UPT, UR6, 0x1, UPT ;  /* 0x000000010600788c */ /* 0x000fcc000bf06270 */
[----:B------:R-:W-:-:S13]  /*0050*/  PLOP3.LUT P0, PT, PT, PT, UP0, 0x80, 0x8 ;  /* 0x000000000008781c */ /* 0x000fda0003f0f008 */
[----:B------:R-:W-:Y:S05]  /*0060*/  @!P0 EXIT ;  /* 0x000000000000894d */ /* 0x000fea0003800000 */
[----:B------:R-:W-:Y:S02]  /*0070*/  ULOP3.LUT UR16, UR5, 0x7, URZ, 0xc0, !UPT ;  /* 0x0000000705107892 */ /* 0x000fe4000f8ec0ff */
[----:B------:R-:W-:Y:S02]  /*0080*/  ULOP3.LUT UR17, UR5, 0x7ffffff0, URZ, 0xc0, !UPT ;  /* 0x7ffffff005117892 */ /* 0x000fe4000f8ec0ff */
[----:B------:R-:W-:Y:S01]  /*0090*/  USHF.L.U32 UR6, UR4, 0x4, URZ ;  /* 0x0000000404067899 */ /* 0x000fe200080006ff */
[----:B------:R-:W0:Y:S01]  /*00a0*/  LDCU.64 UR12, c[0x0][0x358] ;  /* 0x00006b00ff0c77ac */ /* 0x000e220008000a00 */
[----:B------:R-:W-:Y:S01]  /*00b0*/  ULOP3.LUT UR5, UR5, 0x3, URZ, 0xc0, !UPT ;  /* 0x0000000305057892 */ /* 0x000fe2000f8ec0ff */
[----:B------:R-:W-:-:S11]  /*00c0*/  UMOV UR4, URZ ;  /* 0x000000ff00047c82 */ /* 0x000fd60008000000 */
.L_x_5:
[----:B-1----:R-:W1:Y:S01]  /*00d0*/  LDCU UR7, c[0x0][0x394] ;  /* 0x00007280ff0777ac */ /* 0x002e620008000800 */
[----:B------:R-:W-:Y:S01]  /*00e0*/  HFMA2 R0, -RZ, RZ, 0, 0 ;  /* 0x00000000ff007431 */ /* 0x000fe200000001ff */
[----:B-1----:R-:W-:Y:S02]  /*00f0*/  UISETP.GE.U32.AND UP0, UPT, UR7, 0x10, UPT ;  /* 0x000000100700788c */ /* 0x002fe4000bf06070 */
[----:B------:R-:W-:-:S07]  /*0100*/  UIMAD UR34, UR4, UR7, URZ ;  /* 0x00000007042272a4 */ /* 0x000fce000f8e02ff */
[----:B0-234-:R-:W-:Y:S05]  /*0110*/  BRA.U !UP0, `(.L_x_0) ;  /* 0x0000000508f47547 */ /* 0x01dfea000b800000 */
[----:B------:R-:W1:Y:S01]  /*0120*/  LDCU.128 UR8, c[0x0][0x380] ;  /* 0x00007000ff0877ac */ /* 0x000e620008000c00 */
[----:B------:R-:W2:Y:S01]  /*0130*/  LDCU UR7, c[0x0][0x390] ;  /* 0x00007200ff0777ac */ /* 0x000ea20008000800 */
[----:B------:R-:W-:Y:S02]  /*0140*/  UIADD3 UR32, UPT, UPT, -UR17, URZ, URZ ;  /* 0x000000ff11207290 */ /* 0x000fe4000fffe1ff */
[----:B-1----:R-:W-:Y:S02]  /*0150*/  UIMAD.WIDE.U32 UR8, UR34, 0x4, UR8 ;  /* 0x00000004220878a5 */ /* 0x002fe4000f8e0008 */
[----:B------:R-:W-:Y:S02]  /*0160*/  UIMAD.WIDE.U32 UR14, UR4, 0x4, UR10 ;  /* 0x00000004040e78a5 */ /* 0x000fe4000f8e000a */
[----:B------:R-:W-:Y:S02]  /*0170*/  UIADD3 UR33, UP0, UPT, UR8, 0x20, URZ ;  /* 0x0000002008217890 */ /* 0x000fe4000ff1e0ff */
[----:B--2---:R-:W-:-:S02]  /*0180*/  UIADD3 UR18, UPT, UPT, UR4, UR7, URZ ;  /* 0x0000000704127290 */ /* 0x004fc4000fffe0ff */
[----:B------:R-:W-:Y:S02]  /*0190*/  UIADD3.X UR8, UPT, UPT, URZ, UR9, URZ, UP0, !UPT ;  /* 0x00000009ff087290 */ /* 0x000fe400087fe4ff */
[----:B------:R-:W-:Y:S01]  /*01a0*/  IMAD.U32 R2, RZ, RZ, UR33 ;  /* 0x00000021ff027e24 */ /* 0x000fe2000f8e00ff */
[----:B------:R-:W-:Y:S02]  /*01b0*/  ULEA UR19, UR7, UR4, 0x1 ;  /* 0x0000000407137291 */ /* 0x000fe4000f8e08ff */
[----:B------:R-:W-:Y:S01]  /*01c0*/  UIMAD UR20, UR7, 0x3, UR4 ;  /* 0x00000003071478a4 */ /* 0x000fe2000f8e0204 */
[----:B------:R-:W-:Y:S01]  /*01d0*/  MOV R3, UR8 ;  /* 0x0000000800037c02 */ /* 0x000fe20008000f00 */
[----:B------:R-:W-:Y:S02]  /*01e0*/  ULEA UR21, UR7, UR4, 0x2 ;  /* 0x0000000407157291 */ /* 0x000fe4000f8e10ff */
[----:B------:R-:W-:Y:S02]  /*01f0*/  UIMAD UR22, UR7, 0x5, UR4 ;  /* 0x00000005071678a4 */ /* 0x000fe4000f8e0204 */
[----:B------:R-:W-:-:S02]  /*0200*/  UIMAD UR23, UR7, 0x6, UR4 ;  /* 0x00000006071778a4 */ /* 0x000fc4000f8e0204 */
[----:B------:R-:W-:Y:S02]  /*0210*/  UIMAD UR24, UR7, 0x7, UR4 ;  /* 0x00000007071878a4 */ /* 0x000fe4000f8e0204 */
[----:B------:R-:W-:Y:S02]  /*0220*/  ULEA UR25, UR7, UR4, 0x3 ;  /* 0x0000000407197291 */ /* 0x000fe4000f8e18ff */
[----:B------:R-:W-:Y:S02]  /*0230*/  UIMAD UR26, UR7, 0x9, UR4 ;  /* 0x00000009071a78a4 */ /* 0x000fe4000f8e0204 */
[----:B------:R-:W-:Y:S02]  /*0240*/  UIMAD UR27, UR7, 0xa, UR4 ;  /* 0x0000000a071b78a4 */ /* 0x000fe4000f8e0204 */
[----:B------:R-:W-:Y:S02]  /*0250*/  UIMAD UR28, UR7, 0xb, UR4 ;  /* 0x0000000b071c78a4 */ /* 0x000fe4000f8e0204 */
[----:B------:R-:W-:-:S02]  /*0260*/  UIMAD UR29, UR7, 0xc, UR4 ;  /* 0x0000000c071d78a4 */ /* 0x000fc4000f8e0204 */
[----:B------:R-:W-:Y:S02]  /*0270*/  UIMAD UR30, UR7, 0xd, UR4 ;  /* 0x0000000d071e78a4 */ /* 0x000fe4000f8e0204 */
[----:B------:R-:W-:Y:S02]  /*0280*/  UIMAD UR31, UR7, 0xe, UR4 ;  /* 0x0000000e071f78a4 */ /* 0x000fe4000f8e0204 */
[----:B------:R-:W-:-:S12]  /*0290*/  UIMAD UR7, UR7, 0xf, UR4 ;  /* 0x0000000f070778a4 */ /* 0x000fd8000f8e0204 */
.L_x_1:
[----:B0-----:R-:W2:Y:S01]  /*02a0*/  LDG.E R11, desc[UR12][R2.64+-0x20] ;  /* 0xffffe00c020b7981 */ /* 0x001ea2000c1e1900 */
[----:B-1----:R-:W-:Y:S01]  /*02b0*/  IMAD.U32 R4, RZ, RZ, UR14 ;  /* 0x0000000eff047e24 */ /* 0x002fe2000f8e00ff */
[----:B------:R-:W-:Y:S01]  /*02c0*/  MOV R5, UR15 ;  /* 0x0000000f00057c02 */ /* 0x000fe20008000f00 */
[----:B------:R-:W-:-:S04]  /*02d0*/  UIMAD.WIDE.U32 UR8, UR18, 0x4, UR10 ;  /* 0x00000004120878a5 */ /* 0x000fc8000f8e000a */
[----:B--2---:R0:W-:Y:S04]  /*02e0*/  STG.E desc[UR12][R4.64], R11 ;  /* 0x0000000b04007986 */ /* 0x0041e8000c10190c */
[----:B------:R-:W2:Y:S01]  /*02f0*/  LDG.E R13, desc[UR12][R2.64+-0x1c] ;  /* 0xffffe40c020d7981 */ /* 0x000ea2000c1e1900 */
[----:B------:R-:W-:Y:S01]  /*0300*/  IMAD.U32 R6, RZ, RZ, UR8 ;  /* 0x00000008ff067e24 */ /* 0x000fe2000f8e00ff */
        /* <DEDUP_REMOVED lines=8> */
[----:B------:R-:W3:Y:S01]  /*0390*/  LDG.E R17, desc[UR12][R2.64+-0x14] ;  /* 0xffffec0c02117981 */ /* 0x000ee2000c1e1900 */
[----:B0-----:R-:W-:Y:S01]  /*03a0*/  IMAD.U32 R4, RZ, RZ, UR8 ;  /* 0x00000008ff047e24 */ /* 0x001fe2000f8e00ff */
[----:B------:R-:W-:Y:S01]  /*03b0*/  MOV R5, UR9 ;  /* 0x0000000900057c02 */ /* 0x000fe20008000f00 */
[----:B------:R-:W-:-:S04]  /*03c0*/  UIMAD.WIDE.U32 UR8, UR21, 0x4, UR10 ;  /* 0x00000004150878a5 */ /* 0x000fc8000f8e000a */
[----:B---3--:R0:W-:Y:S04]  /*03d0*/  STG.E desc[UR12][R4.64], R17 ;  /* 0x0000001104007986 */ /* 0x0081e8000c10190c */
[----:B------:R-:W3:Y:S01]  /*03e0*/  LDG.E R11, desc[UR12][R2.64+-0x10] ;  /* 0xfffff00c020b7981 */ /* 0x000ee2000c1e1900 */
[----:B-1----:R-:W-:Y:S01]  /*03f0*/  IMAD.U32 R6, RZ, RZ, UR8 ;  /* 0x00000008ff067e24 */ /* 0x002fe2000f8e00ff */
[----:B------:R-:W-:Y:S01]  /*0400*/  MOV R7, UR9 ;  /* 0x0000000900077c02 */ /* 0x000fe20008000f00 */
[----:B------:R-:W-:-:S04]  /*0410*/  UIMAD.WIDE.U32 UR8, UR22, 0x4, UR10 ;  /* 0x00000004160878a5 */ /* 0x000fc8000f8e000a */
[----:B---3--:R1:W-:Y:S04]  /*0420*/  STG.E desc[UR12][R6.64], R11 ;  /* 0x0000000b06007986 */ /* 0x0083e8000c10190c */
[----:B------:R-:W3:Y:S01]  /*0430*/  LDG.E R13, desc[UR12][R2.64+-0xc] ;  /* 0xfffff40c020d7981 */ /* 0x000ee2000c1e1900 */
[----:B--2---:R-:W-:Y:S01]  /*0440*/  IMAD.U32 R8, RZ, RZ, UR8 ;  /* 0x00000008ff087e24 */ /* 0x004fe2000f8e00ff */
[----:B------:R-:W-:Y:S01]  /*0450*/  MOV R9, UR9 ;  /* 0x0000000900097c02 */ /* 0x000fe20008000f00 */
[----:B------:R-:W-:-:S04]  /*0460*/  UIMAD.WIDE.U32 UR8, UR23, 0x4, UR10 ;  /* 0x00000004170878a5 */ /* 0x000fc8000f8e000a */
[----:B---3--:R2:W-:Y:S04]  /*0470*/  STG.E desc[UR12][R8.64], R13 ;  /* 0x0000000d08007986 */ /* 0x0085e8000c10190c */
        /* <DEDUP_REMOVED lines=36> */
[----:B-1----:R-:W-:Y:S01]  /*06c0*/  MOV R6, UR8 ;  /* 0x0000000800067c02 */ /* 0x002fe20008000f00 */
[----:B------:R-:W-:Y:S01]  /*06d0*/  IMAD.U32 R7, RZ, RZ, UR9 ;  /* 0x00000009ff077e24 */ /* 0x000fe2000f8e00ff */
[----:B------:R-:W-:-:S04]  /*06e0*/  UIMAD.WIDE.U32 UR8, UR31, 0x4, UR10 ;  /* 0x000000041f0878a5 */ /* 0x000fc8000f8e000a */
[----:B---3--:R1:W-:Y:S04]  /*06f0*/  STG.E desc[UR12][R6.64], R13 ;  /* 0x0000000d06007986 */ /* 0x0083e8000c10190c */
[----:B------:R-:W3:Y:S01]  /*0700*/  LDG.E R15, desc[UR12][R2.64+0x18] ;  /* 0x0000180c020f7981 */ /* 0x000ee2000c1e1900 */
[----:B--2---:R-:W-:Y:S02]  /*0710*/  MOV R8, UR8 ;  /* 0x0000000800087c02 */ /* 0x004fe40008000f00 */
[----:B------:R-:W-:Y:S01]  /*0720*/  MOV R9, UR9 ;  /* 0x0000000900097c02 */ /* 0x000fe20008000f00 */
[----:B------:R-:W-:-:S04]  /*0730*/  UIMAD.WIDE.U32 UR8, UR7, 0x4, UR10 ;  /* 0x00000004070878a5 */ /* 0x000fc8000f8e000a */
[----:B---3--:R1:W-:Y:S04]  /*0740*/  STG.E desc[UR12][R8.64], R15 ;  /* 0x0000000f08007986 */ /* 0x0083e8000c10190c */
[----:B------:R2:W3:Y:S01]  /*0750*/  LDG.E R17, desc[UR12][R2.64+0x1c] ;  /* 0x00001c0c02117981 */ /* 0x0004e2000c1e1900 */
[----:B0-----:R-:W-:Y:S01]  /*0760*/  IMAD.U32 R4, RZ, RZ, UR8 ;  /* 0x00000008ff047e24 */ /* 0x001fe2000f8e00ff */
[----:B------:R-:W-:Y:S01]  /*0770*/  MOV R5, UR9 ;  /* 0x0000000900057c02 */ /* 0x000fe20008000f00 */
[----:B------:R-:W-:Y:S02]  /*0780*/  UIADD3 UR32, UPT, UPT, UR32, 0x10, URZ ;  /* 0x0000001020207890 */ /* 0x000fe4000fffe0ff */
[----:B------:R-:W-:Y:S02]  /*0790*/  UIADD3 UR18, UPT, UPT, UR6, UR18, URZ ;  /* 0x0000001206127290 */ /* 0x000fe4000fffe0ff */
[----:B------:R-:W-:-:S02]  /*07a0*/  UISETP.NE.AND UP0, UPT, UR32, URZ, UPT ;  /* 0x000000ff2000728c */ /* 0x000fc4000bf05270 */
[----:B------:R-:W-:Y:S01]  /*07b0*/  UIADD3 UR19, UPT, UPT, UR6, UR19, URZ ;  /* 0x0000001306137290 */ /* 0x000fe2000fffe0ff */
[----:B--2---:R-:W-:Y:S01]  /*07c0*/  IADD3 R2, P0, PT, R2, 0x40, RZ ;  /* 0x0000004002027810 */ /* 0x004fe20007f1e0ff */
[----:B------:R-:W-:Y:S02]  /*07d0*/  UIADD3 UR20, UPT, UPT, UR6, UR20, URZ ;  /* 0x0000001406147290 */ /* 0x000fe4000fffe0ff */
[----:B------:R-:W-:Y:S01]  /*07e0*/  UIADD3 UR21, UPT, UPT, UR6, UR21, URZ ;  /* 0x0000001506157290 */ /* 0x000fe2000fffe0ff */
[----:B------:R-:W-:Y:S01]  /*07f0*/  IADD3.X R3, PT, PT, RZ, R3, RZ, P0, !PT ;  /* 0x00000003ff037210 */ /* 0x000fe200007fe4ff */
[----:B------:R-:W-:Y:S02]  /*0800*/  UIADD3 UR22, UPT, UPT, UR6, UR22, URZ ;  /* 0x0000001606167290 */ /* 0x000fe4000fffe0ff */
[----:B------:R-:W-:Y:S02]  /*0810*/  UIADD3 UR23, UPT, UPT, UR6, UR23, URZ ;  /* 0x0000001706177290 */ /* 0x000fe4000fffe0ff */
[----:B------:R-:W-:-:S02]  /*0820*/  UIADD3 UR24, UPT, UPT, UR6, UR24, URZ ;  /* 0x0000001806187290 */ /* 0x000fc4000fffe0ff */
[----:B------:R-:W-:Y:S02]  /*0830*/  UIADD3 UR25, UPT, UPT, UR6, UR25, URZ ;  /* 0x0000001906197290 */ /* 0x000fe4000fffe0ff */
[----:B------:R-:W-:Y:S02]  /*0840*/  UIADD3 UR26, UPT, UPT, UR6, UR26, URZ ;  /* 0x0000001a061a7290 */ /* 0x000fe4000fffe0ff */
[----:B------:R-:W-:Y:S02]  /*0850*/  UIADD3 UR27, UPT, UPT, UR6, UR27, URZ ;  /* 0x0000001b061b7290 */ /* 0x000fe4000fffe0ff */
[----:B------:R-:W-:Y:S02]  /*0860*/  UIADD3 UR28, UPT, UPT, UR6, UR28, URZ ;  /* 0x0000001c061c7290 */ /* 0x000fe4000fffe0ff */
[----:B------:R-:W-:Y:S02]  /*0870*/  UIADD3 UR29, UPT, UPT, UR6, UR29, URZ ;  /* 0x0000001d061d7290 */ /* 0x000fe4000fffe0ff */
[----:B------:R-:W-:-:S02]  /*0880*/  UIADD3 UR30, UPT, UPT, UR6, UR30, URZ ;  /* 0x0000001e061e7290 */ /* 0x000fc4000fffe0ff */
[----:B------:R-:W-:Y:S02]  /*0890*/  UIADD3 UR31, UPT, UPT, UR6, UR31, URZ ;  /* 0x0000001f061f7290 */ /* 0x000fe4000fffe0ff */
[----:B------:R-:W-:Y:S02]  /*08a0*/  UIADD3 UR7, UPT, UPT, UR6, UR7, URZ ;  /* 0x0000000706077290 */ /* 0x000fe4000fffe0ff */
[----:B------:R-:W-:Y:S01]  /*08b0*/  UIMAD.WIDE.U32 UR14, UR6, 0x4, UR14 ;  /* 0x00000004060e78a5 */ /* 0x000fe2000f8e000e */
[----:B---3--:R1:W-:Y:S01]  /*08c0*/  STG.E desc[UR12][R4.64], R17 ;  /* 0x0000001104007986 */ /* 0x0083e2000c10190c */
[----:B------:R-:W-:Y:S10]  /*08d0*/  BRA.U UP0, `(.L_x_1) ;  /* 0xfffffff900707547 */ /* 0x000ff4000b83ffff */
[----:B------:R-:W-:-:S07]  /*08e0*/  IMAD.U32 R0, RZ, RZ, UR17 ;  /* 0x00000011ff007e24 */ /* 0x000fce000f8e00ff */
.L_x_0:
[----:B------:R-:W2:Y:S02]  /*08f0*/  LDCU UR7, c[0x0][0x394] ;  /* 0x00007280ff0777ac */ /* 0x000ea40008000800 */
[----:B--2---:R-:W-:-:S04]  /*0900*/  ULOP3.LUT UR7, UR7, 0xf, URZ, 0xc0, !UPT ;  /* 0x0000000f07077892 */ /* 0x004fc8000f8ec0ff */
[----:B------:R-:W-:-:S09]  /*0910*/  UISETP.NE.AND UP0, UPT, UR7, URZ, UPT ;  /* 0x000000ff0700728c */ /* 0x000fd2000bf05270 */
[----:B------:R-:W-:Y:S05]  /*0920*/  BRA.U !UP0, `(.L_x_2) ;  /* 0x0000000508a87547 */ /* 0x000fea000b800000 */
[----:B------:R-:W-:Y:S02]  /*0930*/  UIADD3 UR7, UPT, UPT, UR7, -0x1, URZ ;  /* 0xffffffff07077890 */ /* 0x000fe4000fffe0ff */
[----:B------:R-:W-:Y:S02]  /*0940*/  UISETP.NE.AND UP1, UPT, UR16, URZ, UPT ;  /* 0x000000ff1000728c */ /* 0x000fe4000bf25270 */
[----:B------:R-:W-:-:S09]  /*0950*/  UISETP.GE.U32.AND UP0, UPT, UR7, 0x7, UPT ;  /* 0x000000070700788c */ /* 0x000fd2000bf06070 */
[----:B------:R-:W-:Y:S05]  /*0960*/  BRA.U !UP0, `(.L_x_3) ;  /* 0x0000000108ac7547 */ /* 0x000fea000b800000 */
[----:B-1----:R-:W1:Y:S01]  /*0970*/  LDC.64 R8, c[0x0][0x380] ;  /* 0x0000e000ff087b82 */ /* 0x002e620000000a00 */
[----:B------:R-:W-:-:S07]  /*0980*/  IADD3 R3, PT, PT, R0, UR34, RZ ;  /* 0x0000002200037c10 */ /* 0x000fce000fffe0ff */
[----:B------:R-:W2:Y:S08]  /*0990*/  LDC R7, c[0x0][0x390] ;  /* 0x0000e400ff077b82 */ /* 0x000eb00000000800 */
[----:B------:R-:W3:Y:S01]  /*09a0*/  LDC.64 R16, c[0x0][0x380] ;  /* 0x0000e000ff107b82 */ /* 0x000ee20000000a00 */
[----:B-1----:R-:W-:-:S07]  /*09b0*/  IMAD.WIDE.U32 R8, R3, 0x4, R8 ;  /* 0x0000000403087825 */ /* 0x002fce00078e0008 */
[----:B------:R-:W1:Y:S01]  /*09c0*/  LDC.64 R2, c[0x0][0x388] ;  /* 0x0000e200ff027b82 */ /* 0x000e620000000a00 */
[----:B0-----:R-:W4:Y:S01]  /*09d0*/  LDG.E R15, desc[UR12][R8.64] ;  /* 0x0000000c080f7981 */ /* 0x001f22000c1e1900 */
[C---:B------:R-:W-:Y:S01]  /*09e0*/  IADD3 R5, P0, PT, R0.reuse, UR34, RZ ;  /* 0x0000002200057c10 */ /* 0x040fe2000ff1e0ff */
[----:B--2---:R-:W-:-:S03]  /*09f0*/  IMAD R6, R0, R7, UR4 ;  /* 0x0000000400067e24 */ /* 0x004fc6000f8e0207 */
[----:B------:R-:W-:Y:S02]  /*0a00*/  IADD3.X R12, PT, PT, RZ, RZ, RZ, P0, !PT ;  /* 0x000000ffff0c7210 */ /* 0x000fe400007fe4ff */
[----:B---3--:R-:W-:-:S04]  /*0a10*/  LEA R4, P0, R5, R16, 0x2 ;  /* 0x0000001005047211 */ /* 0x008fc800078010ff */
[----:B------:R-:W-:Y:S01]  /*0a20*/  LEA.HI.X R5, R5, R17, R12, 0x2, P0 ;  /* 0x0000001105057211 */ /* 0x000fe200000f140c */
[----:B-1----:R-:W-:-:S05]  /*0a30*/  IMAD.WIDE.U32 R10, R6, 0x4, R2 ;  /* 0x00000004060a7825 */ /* 0x002fca00078e0002 */
[----:B----4-:R0:W-:Y:S04]  /*0a40*/  STG.E desc[UR12][R10.64], R15 ;  /* 0x0000000f0a007986 */ /* 0x0101e8000c10190c */
[----:B------:R-:W2:Y:S01]  /*0a50*/  LDG.E R17, desc[UR12][R4.64+0x4] ;  /* 0x0000040c04117981 */ /* 0x000ea2000c1e1900 */
[----:B------:R-:W-:-:S04]  /*0a60*/  IMAD.IADD R6, R6, 0x1, R7 ;  /* 0x0000000106067824 */ /* 0x000fc800078e0207 */
[C---:B------:R-:W-:Y:S01]  /*0a70*/  IMAD.WIDE.U32 R8, R6.reuse, 0x4, R2 ;  /* 0x0000000406087825 */ /* 0x040fe200078e0002 */
[----:B------:R-:W-:-:S04]  /*0a80*/  IADD3 R6, PT, PT, R6, R7, RZ ;  /* 0x0000000706067210 */ /* 0x000fc80007ffe0ff */
[----:B--2---:R1:W-:Y:S04]  /*0a90*/  STG.E desc[UR12][R8.64], R17 ;  /* 0x0000001108007986 */ /* 0x0043e8000c10190c */
[----:B------:R-:W2:Y:S01]  /*0aa0*/  LDG.E R19, desc[UR12][R4.64+0x8] ;  /* 0x0000080c04137981 */ /* 0x000ea2000c1e1900 */
[C---:B------:R-:W-:Y:S01]  /*0ab0*/  IMAD.WIDE.U32 R12, R6.reuse, 0x4, R2 ;  /* 0x00000004060c7825 */ /* 0x040fe200078e0002 */
[----:B------:R-:W-:-:S04]  /*0ac0*/  IADD3 R6, PT, PT, R6, R7, RZ ;  /* 0x0000000706067210 */ /* 0x000fc80007ffe0ff */
[----:B--2---:R2:W-:Y:S04]  /*0ad0*/  STG.E desc[UR12][R12.64], R19 ;  /* 0x000000130c007986 */ /* 0x0045e8000c10190c */
[----:B------:R-:W3:Y:S01]  /*0ae0*/  LDG.E R21, desc[UR12][R4.64+0xc] ;  /* 0x00000c0c04157981 */ /* 0x000ee2000c1e1900 */
[----:B0-----:R-:W-:-:S04]  /*0af0*/  IMAD.WIDE.U32 R10, R6, 0x4, R2 ;  /* 0x00000004060a7825 */ /* 0x001fc800078e0002 */
[----:B------:R-:W-:Y:S01]  /*0b00*/  IMAD.IADD R6, R6, 0x1, R7 ;  /* 0x0000000106067824 */ /* 0x000fe200078e0207 */
[----:B---3--:R0:W-:Y:S04]  /*0b10*/  STG.E desc[UR12][R10.64], R21 ;  /* 0x000000150a007986 */ /* 0x0081e8000c10190c */
[----:B------:R-:W3:Y:S01]  /*0b20*/  LDG.E R15, desc[UR12][R4.64+0x10] ;  /* 0x0000100c040f7981 */ /* 0x000ee2000c1e1900 */
[C---:B-1----:R-:W-:Y:S01]  /*0b30*/  IMAD.WIDE.U32 R8, R6.reuse, 0x4, R2 ;  /* 0x0000000406087825 */ /* 0x042fe200078e0002 */
[----:B------:R-:W-:-:S04]  /*0b40*/  IADD3 R6, PT, PT, R6, R7, RZ ;  /* 0x0000000706067210 */ /* 0x000fc80007ffe0ff */
[----:B---3--:R3:W-:Y:S04]  /*0b50*/  STG.E desc[UR12][R8.64], R15 ;  /* 0x0000000f08007986 */ /* 0x0087e8000c10190c */
[----:B------:R-:W4:Y:S01]  /*0b60*/  LDG.E R17, desc[UR12][R4.64+0x14] ;  /* 0x0000140c04117981 */ /* 0x000f22000c1e1900 */
[C---:B--2---:R-:W-:Y:S01]  /*0b70*/  IMAD.WIDE.U32 R12, R6.reuse, 0x4, R2 ;  /* 0x00000004060c7825 */ /* 0x044fe200078e0002 */
[----:B------:R-:W-:-:S04]  /*0b80*/  IADD3 R6, PT, PT, R6, R7, RZ ;  /* 0x0000000706067210 */ /* 0x000fc80007ffe0ff */
[----:B----4-:R3:W-:Y:S04]  /*0b90*/  STG.E desc[UR12][R12.64], R17 ;  /* 0x000000110c007986 */ /* 0x0107e8000c10190c */
[----:B------:R-:W2:Y:S01]  /*0ba0*/  LDG.E R19, desc[UR12][R4.64+0x18] ;  /* 0x0000180c04137981 */ /* 0x000ea2000c1e1900 */
[----:B0-----:R-:W-:-:S04]  /*0bb0*/  IMAD.WIDE.U32 R10, R6, 0x4, R2 ;  /* 0x00000004060a7825 */ /* 0x001fc800078e0002 */
[----:B------:R-:W-:Y:S01]  /*0bc0*/  IMAD.IADD R7, R6, 0x1, R7 ;  /* 0x0000000106077824 */ /* 0x000fe200078e0207 */
[----:B--2---:R3:W-:Y:S04]  /*0bd0*/  STG.E desc[UR12][R10.64], R19 ;  /* 0x000000130a007986 */ /* 0x0047e8000c10190c */
[----:B------:R-:W2:Y:S01]  /*0be0*/  LDG.E R21, desc[UR12][R4.64+0x1c] ;  /* 0x00001c0c04157981 */ /* 0x000ea2000c1e1900 */
[----:B------:R-:W-:Y:S01]  /*0bf0*/  IMAD.WIDE.U32 R2, R7, 0x4, R2 ;  /* 0x0000000407027825 */ /* 0x000fe200078e0002 */
[----:B------:R-:W-:-:S04]  /*0c00*/  IADD3 R0, PT, PT, R0, 0x8, RZ ;  /* 0x0000000800007810 */ /* 0x000fc80007ffe0ff */
[----:B--2---:R3:W-:Y:S03]  /*0c10*/  STG.E desc[UR12][R2.64], R21 ;  /* 0x0000001502007986 */ /* 0x0047e6000c10190c */
.L_x_3:
[----:B------:R-:W-:Y:S05]  /*0c20*/  BRA.U !UP1, `(.L_x_2) ;  /* 0x0000000109e87547 */ /* 0x000fea000b800000 */
[----:B------:R-:W-:Y:S02]  /*0c30*/  UIADD3 UR7, UPT, UPT, UR16, -0x1, URZ ;  /* 0xffffffff10077890 */ /* 0x000fe4000fffe0ff */
[----:B------:R-:W-:Y:S02]  /*0c40*/  UISETP.NE.AND UP1, UPT, UR5, URZ, UPT ;  /* 0x000000ff0500728c */ /* 0x000fe4000bf25270 */
[----:B------:R-:W-:-:S09]  /*0c50*/  UISETP.GE.U32.AND UP0, UPT, UR7, 0x3, UPT ;  /* 0x000000030700788c */ /* 0x000fd2000bf06070 */
[----:B------:R-:W-:Y:S05]  /*0c60*/  BRA.U !UP0, `(.L_x_4) ;  /* 0x00000001086c7547 */ /* 0x000fea000b800000 */
[----:B---3--:R-:W2:Y:S01]  /*0c70*/  LDC.64 R2, c[0x0][0x380] ;  /* 0x0000e000ff027b82 */ /* 0x008ea20000000a00 */
[----:B-1----:R-:W-:-:S07]  /*0c80*/  IADD3 R7, PT, PT, R0, UR34, RZ ;  /* 0x0000002200077c10 */ /* 0x002fce000fffe0ff */
[----:B------:R-:W1:Y:S08]  /*0c90*/  LDC R21, c[0x0][0x390] ;  /* 0x0000e400ff157b82 */ /* 0x000e700000000800 */
[----:B------:R-:W3:Y:S01]  /*0ca0*/  LDC.64 R14, c[0x0][0x380] ;  /* 0x0000e000ff0e7b82 */ /* 0x000ee20000000a00 */
[----:B--2---:R-:W-:-:S07]  /*0cb0*/  IMAD.WIDE.U32 R6, R7, 0x4, R2 ;  /* 0x0000000407067825 */ /* 0x004fce00078e0002 */
[----:B------:R-:W2:Y:S01]  /*0cc0*/  LDC.64 R2, c[0x0][0x388] ;  /* 0x0000e200ff027b82 */ /* 0x000ea20000000a00 */
[----:B0-----:R-:W4:Y:S01]  /*0cd0*/  LDG.E R13, desc[UR12][R6.64] ;  /* 0x0000000c060d7981 */ /* 0x001f22000c1e1900 */
[C---:B------:R-:W-:Y:S01]  /*0ce0*/  IADD3 R5, P0, PT, R0.reuse, UR34, RZ ;  /* 0x0000002200057c10 */ /* 0x040fe2000ff1e0ff */
[----:B-1----:R-:W-:-:S04]  /*0cf0*/  IMAD R10, R0, R21, UR4 ;  /* 0x00000004000a7e24 */ /* 0x002fc8000f8e0215 */
[----:B------:R-:W-:Y:S01]  /*0d00*/  IMAD.X R12, RZ, RZ, RZ, P0 ;  /* 0x000000ffff0c7224 */ /* 0x000fe200000e06ff */
[----:B---3--:R-:W-:-:S04]  /*0d10*/  LEA R4, P0, R5, R14, 0x2 ;  /* 0x0000000e05047211 */ /* 0x008fc800078010ff */
[----:B------:R-:W-:Y:S01]  /*0d20*/  LEA.HI.X R5, R5, R15, R12, 0x2, P0 ;  /* 0x0000000f05057211 */ /* 0x000fe200000f140c */
[----:B--2---:R-:W-:-:S05]  /*0d30*/  IMAD.WIDE.U32 R8, R10, 0x4, R2 ;  /* 0x000000040a087825 */ /* 0x004fca00078e0002 */
[----:B----4-:R2:W-:Y:S04]  /*0d40*/  STG.E desc[UR12][R8.64], R13 ;  /* 0x0000000d08007986 */ /* 0x0105e8000c10190c */
[----:B------:R-:W3:Y:S01]  /*0d50*/  LDG.E R15, desc[UR12][R4.64+0x4] ;  /* 0x0000040c040f7981 */ /* 0x000ee2000c1e1900 */
[----:B------:R-:W-:-:S05]  /*0d60*/  IADD3 R10, PT, PT, R10, R21, RZ ;  /* 0x000000150a0a7210 */ /* 0x000fca0007ffe0ff */
[C---:B------:R-:W-:Y:S01]  /*0d70*/  IMAD.WIDE.U32 R6, R10.reuse, 0x4, R2 ;  /* 0x000000040a067825 */ /* 0x040fe200078e0002 */
[----:B------:R-:W-:-:S04]  /*0d80*/  IADD3 R12, PT, PT, R10, R21, RZ ;  /* 0x000000150a0c7210 */ /* 0x000fc80007ffe0ff */
[----:B---3--:R2:W-:Y:S04]  /*0d90*/  STG.E desc[UR12][R6.64], R15 ;  /* 0x0000000f06007986 */ /* 0x0085e8000c10190c */
[----:B------:R-:W3:Y:S01]  /*0da0*/  LDG.E R17, desc[UR12][R4.64+0x8] ;  /* 0x0000080c04117981 */ /* 0x000ee2000c1e1900 */
[----:B------:R-:W-:-:S04]  /*0db0*/  IMAD.WIDE.U32 R10, R12, 0x4, R2 ;  /* 0x000000040c0a7825 */ /* 0x000fc800078e0002 */
[----:B------:R-:W-:Y:S01]  /*0dc0*/  IMAD.IADD R21, R12, 0x1, R21 ;  /* 0x000000010c157824 */ /* 0x000fe200078e0215 */
[----:B---3--:R2:W-:Y:S04]  /*0dd0*/  STG.E desc[UR12][R10.64], R17 ;  /* 0x000000110a007986 */ /* 0x0085e8000c10190c */
[----:B------:R-:W3:Y:S01]  /*0de0*/  LDG.E R19, desc[UR12][R4.64+0xc] ;  /* 0x00000c0c04137981 */ /* 0x000ee2000c1e1900 */
[----:B------:R-:W-:Y:S01]  /*0df0*/  IMAD.WIDE.U32 R2, R21, 0x4, R2 ;  /* 0x0000000415027825 */ /* 0x000fe200078e0002 */
[----:B------:R-:W-:-:S04]  /*0e00*/  IADD3 R0, PT, PT, R0, 0x4, RZ ;  /* 0x0000000400007810 */ /* 0x000fc80007ffe0ff */
[----:B---3--:R2:W-:Y:S03]  /*0e10*/  STG.E desc[UR12][R2.64], R19 ;  /* 0x0000001302007986 */ /* 0x0085e6000c10190c */
.L_x_4:
[----:B------:R-:W-:Y:S05]  /*0e20*/  BRA.U !UP1, `(.L_x_2) ;  /* 0x0000000109687547 */ /* 0x000fea000b800000 */
[----:B-1----:R-:W1:Y:S01]  /*0e30*/  LDC.64 R4, c[0x0][0x380] ;  /* 0x0000e000ff047b82 */ /* 0x002e620000000a00 */
[----:B--23--:R-:W-:-:S07]  /*0e40*/  IADD3 R3, PT, PT, R0, UR34, RZ ;  /* 0x0000002200037c10 */ /* 0x00cfce000fffe0ff */
[----:B------:R-:W2:Y:S01]  /*0e50*/  LDC R8, c[0x0][0x390] ;  /* 0x0000e400ff087b82 */ /* 0x000ea20000000800 */
[----:B-1----:R-:W-:-:S07]  /*0e60*/  IMAD.WIDE.U32 R4, R3, 0x4, R4 ;  /* 0x0000000403047825 */ /* 0x002fce00078e0004 */
[----:B------:R-:W1:Y:S01]  /*0e70*/  LDC.64 R2, c[0x0][0x388] ;  /* 0x0000e200ff027b82 */ /* 0x000e620000000a00 */
[----:B0-----:R-:W3:Y:S01]  /*0e80*/  LDG.E R5, desc[UR12][R4.64] ;  /* 0x0000000c04057981 */ /* 0x001ee2000c1e1900 */
[----:B------:R-:W-:Y:S01]  /*0e90*/  UISETP.NE.AND UP0, UPT, UR5, 0x1, UPT ;  /* 0x000000010500788c */ /* 0x000fe2000bf05270 */
[----:B--2---:R-:W-:-:S04]  /*0ea0*/  IMAD R11, R0, R8, UR4 ;  /* 0x00000004000b7e24 */ /* 0x004fc8000f8e0208 */
[----:B-1----:R-:W-:-:S05]  /*0eb0*/  IMAD.WIDE.U32 R6, R11, 0x4, R2 ;  /* 0x000000040b067825 */ /* 0x002fca00078e0002 */
[----:B---3--:R4:W-:Y:S01]  /*0ec0*/  STG.E desc[UR12][R6.64], R5 ;  /* 0x0000000506007986 */ /* 0x0089e2000c10190c */
[----:B------:R-:W-:Y:S05]  /*0ed0*/  BRA.U !UP0, `(.L_x_2) ;  /* 0x00000001083c7547 */ /* 0x000fea000b800000 */
[----:B----4-:R-:W0:Y:S01]  /*0ee0*/  LDC.64 R6, c[0x0][0x380] ;  /* 0x0000e000ff067b82 */ /* 0x010e220000000a00 */
[----:B------:R-:W-:-:S05]  /*0ef0*/  IADD3 R0, P0, PT, R0, UR34, RZ ;  /* 0x0000002200007c10 */ /* 0x000fca000ff1e0ff */
[----:B------:R-:W-:Y:S01]  /*0f00*/  IMAD.X R4, RZ, RZ, RZ, P0 ;  /* 0x000000ffff047224 */ /* 0x000fe200000e06ff */
[----:B0-----:R-:W-:-:S04]  /*0f10*/  LEA R6, P0, R0, R6, 0x2 ;  /* 0x0000000600067211 */ /* 0x001fc800078010ff */
[----:B------:R-:W-:-:S05]  /*0f20*/  LEA.HI.X R7, R0, R7, R4, 0x2, P0 ;  /* 0x0000000700077211 */ /* 0x000fca00000f1404 */
[----:B------:R-:W2:Y:S01]  /*0f30*/  LDG.E R9, desc[UR12][R6.64+0x4] ;  /* 0x0000040c06097981 */ /* 0x000ea2000c1e1900 */
[----:B------:R-:W-:Y:S01]  /*0f40*/  IADD3 R11, PT, PT, R11, R8, RZ ;  /* 0x000000080b0b7210 */ /* 0x000fe20007ffe0ff */
[----:B------:R-:W-:-:S04]  /*0f50*/  UISETP.NE.AND UP0, UPT, UR5, 0x2, UPT ;  /* 0x000000020500788c */ /* 0x000fc8000bf05270 */
[----:B------:R-:W-:-:S05]  /*0f60*/  IMAD.WIDE.U32 R4, R11, 0x4, R2 ;  /* 0x000000040b047825 */ /* 0x000fca00078e0002 */
[----:B--2---:R0:W-:Y:S01]  /*0f70*/  STG.E desc[UR12][R4.64], R9 ;  /* 0x0000000904007986 */ /* 0x0041e2000c10190c */
[----:B------:R-:W-:Y:S05]  /*0f80*/  BRA.U !UP0, `(.L_x_2) ;  /* 0x0000000108107547 */ /* 0x000fea000b800000 */
[----:B------:R-:W2:Y:S01]  /*0f90*/  LDG.E R7, desc[UR12][R6.64+0x8] ;  /* 0x0000080c06077981 */ /* 0x000ea2000c1e1900 */
[----:B0-----:R-:W-:-:S05]  /*0fa0*/  IADD3 R5, PT, PT, R11, R8, RZ ;  /* 0x000000080b057210 */ /* 0x001fca0007ffe0ff */
[----:B------:R-:W-:-:S05]  /*0fb0*/  IMAD.WIDE.U32 R2, R5, 0x4, R2 ;  /* 0x0000000405027825 */ /* 0x000fca00078e0002 */
[----:B--2---:R0:W-:Y:S02]  /*0fc0*/  STG.E desc[UR12][R2.64], R7 ;  /* 0x0000000702007986 */ /* 0x0041e4000c10190c */
.L_x_2:
[----:B------:R-:W5:Y:S01]  /*0fd0*/  LDCU UR7, c[0x0][0x390] ;  /* 0x00007200ff0777ac */ /* 0x000f620008000800 */
[----:B------:R-:W-:-:S04]  /*0fe0*/  UIADD3 UR4, UPT, UPT, UR4, 0x1, URZ ;  /* 0x0000000104047890 */ /* 0x000fc8000fffe0ff */
[----:B-----5:R-:W-:-:S09]  /*0ff0*/  UISETP.NE.AND UP0, UPT, UR4, UR7, UPT ;  /* 0x000000070400728c */ /* 0x020fd2000bf05270 */
[----:B------:R-:W-:Y:S05]  /*1000*/  BRA.U UP0, `(.L_x_5) ;  /* 0xfffffff100307547 */ /* 0x000fea000b83ffff */
[----:B0-----:R-:W-:Y:S05]  /*1010*/  EXIT ;  /* 0x000000000000794d */ /* 0x001fea0003800000 */
.L_x_6:
[----:B------:R-:W-:-:S00]  /*1020*/  BRA `(.L_x_6) ;  /* 0xfffffffc00fc7947 */ /* 0x000fc0000383ffff */
[----:B------:R-:W-:-:S00]  /*1030*/  NOP ;  /* 0x0000000000007918 */ /* 0x000fc00000000000 */
        /* <DEDUP_REMOVED lines=12> */
.L_x_7:


//--------------------- .nv.shared.reserved.0     --------------------------
	.section	.nv.shared.reserved.0,"aw",@nobits
	.weak		__nv_reservedSMEM_offset_0_alias
	.size		__nv_reservedSMEM_offset_0_alias, 0, 64
	.other		__nv_reservedSMEM_offset_0_alias,@"STO_CUDA_RESERVED_SHARED STV_DEFAULT"
__nv_reservedSMEM_offset_0_alias:
	.zero		0
	.zero		64


//--------------------- .nv.constant0._Z29matrix_transpose_kernel_naivePKfPfii --------------------------
	.section	.nv.constant0._Z29matrix_transpose_kernel_naivePKfPfii,"a",@progbits
	.sectionflags	@""
	.align	4
.nv.constant0._Z29matrix_transpose_kernel_naivePKfPfii:
	.zero		920


//--------------------- SYMBOLS --------------------------

	.type		.nv.reservedSmem.offset0,@object
	.size		.nv.reservedSmem.offset0,0x4
